//
// Generated by NVIDIA NVVM Compiler
//
// Compiler Build ID: CL-36424714
// Cuda compilation tools, release 13.0, V13.0.88
// Based on NVVM 20.0.0
//

.version 9.0
.target sm_100
.address_size 64

	// .globl	_Z14hybridGPuEulerPffi

.visible .entry _Z14hybridGPuEulerPffi(
	.param .u64 .ptr .align 1 _Z14hybridGPuEulerPffi_param_0,
	.param .f32 _Z14hybridGPuEulerPffi_param_1,
	.param .u32 _Z14hybridGPuEulerPffi_param_2
)
{
	.reg .pred 	%p<2>;
	.reg .b32 	%r<6>;
	.reg .b32 	%f<4>;
	.reg .b64 	%rd<5>;

	ld.param.u64 	%rd1, [_Z14hybridGPuEulerPffi_param_0];
	ld.param.f32 	%f1, [_Z14hybridGPuEulerPffi_param_1];
	ld.param.u32 	%r2, [_Z14hybridGPuEulerPffi_param_2];
	mov.u32 	%r3, %tid.x;
	mov.u32 	%r4, %ntid.x;
	mov.u32 	%r5, %ctaid.x;
	mad.lo.s32 	%r1, %r4, %r5, %r3;
	setp.ge.s32 	%p1, %r1, %r2;
	@%p1 bra 	$L__BB0_2;
	cvta.to.global.u64 	%rd2, %rd1;
	mul.wide.s32 	%rd3, %r1, 4;
	add.s64 	%rd4, %rd2, %rd3;
	ld.global.f32 	%f2, [%rd4];
	add.f32 	%f3, %f1, %f2;
	st.global.f32 	[%rd4], %f3;
$L__BB0_2:
	ret;

}


// ===== COMPILED SASS (sm_100) =====

	.target	sm_100

	.elftype	@"ET_EXEC"


//--------------------- .note.nv.tkinfo           --------------------------
	.section	.note.nv.tkinfo,"",@"SHT_NOTE"
	.sectionflags	@"SHF_NOTE_NV_TKINFO"
	.tkinfo
        /*0018*/ 	.word	0x00000002
        /*0030*/ 	.string	""
        /*0030*/ 	.string	"ptxas"
        /*0030*/ 	.string	"Cuda compilation tools, release 13.0, V13.0.88"
        /*0030*/ 	.string	"Build cuda_13.0.r13.0/compiler.36424714_0"
        /*0030*/ 	.string	"-arch sm_100 -m 64 "



//--------------------- .note.nv.cuinfo           --------------------------
	.section	.note.nv.cuinfo,"",@"SHT_NOTE"
	.sectionflags	@"SHF_NOTE_NV_CUINFO"
        /*0018*/ 	.short	0x0002
        /*001a*/ 	.short	0x0064
        /*001c*/ 	.short	0x0082
	.zero		2


//--------------------- .nv.info                  --------------------------
	.section	.nv.info,"",@"SHT_CUDA_INFO"
	.align	4


	//----- nvinfo : EIATTR_REGCOUNT
	.align		4
        /*0000*/ 	.byte	0x04, 0x2f
        /*0002*/ 	.short	(.L_1 - .L_0)
	.align		4
.L_0:
        /*0004*/ 	.word	index@(_Z14hybridGPuEulerPffi)
        /*0008*/ 	.word	0x00000008


	//----- nvinfo : EIATTR_FRAME_SIZE
	.align		4
.L_1:
        /*000c*/ 	.byte	0x04, 0x11
        /*000e*/ 	.short	(.L_3 - .L_2)
	.align		4
.L_2:
        /*0010*/ 	.word	index@(_Z14hybridGPuEulerPffi)
        /*0014*/ 	.word	0x00000000


	//----- nvinfo : EIATTR_MIN_STACK_SIZE
	.align		4
.L_3:
        /*0018*/ 	.byte	0x04, 0x12
        /*001a*/ 	.short	(.L_5 - .L_4)
	.align		4
.L_4:
        /*001c*/ 	.word	index@(_Z14hybridGPuEulerPffi)
        /*0020*/ 	.word	0x00000000
.L_5:


//--------------------- .nv.compat                --------------------------
	.section	.nv.compat,"",@"SHT_CUDA_COMPAT_INFO"
	.align	4
        /*0000*/ 	.byte	0x02, 0x09, 0x00, 0x00, 0x02, 0x02, 0x01, 0x00, 0x02, 0x05, 0x05, 0x00, 0x03, 0x07, 0x01, 0x01
        /*0010*/ 	.byte	0x02, 0x03, 0x00, 0x00, 0x02, 0x06, 0x01, 0x00, 0x04, 0x0b, 0x08, 0x00, 0x09, 0x00, 0x00, 0x00
        /*0020*/ 	.byte	0x00, 0x00, 0x00, 0x00


//--------------------- .nv.info._Z14hybridGPuEulerPffi --------------------------
	.section	.nv.info._Z14hybridGPuEulerPffi,"",@"SHT_CUDA_INFO"
	.sectionflags	@""
	.align	4


	//----- nvinfo : EIATTR_CUDA_API_VERSION
	.align		4
        /*0000*/ 	.byte	0x04, 0x37
        /*0002*/ 	.short	(.L_7 - .L_6)
.L_6:
        /*0004*/ 	.word	0x00000082


	//----- nvinfo : EIATTR_KPARAM_INFO
	.align		4
.L_7:
        /*0008*/ 	.byte	0x04, 0x17
        /*000a*/ 	.short	(.L_9 - .L_8)
.L_8:
        /*000c*/ 	.word	0x00000000
        /*0010*/ 	.short	0x0002
        /*0012*/ 	.short	0x000c
        /*0014*/ 	.byte	0x00, 0xf0, 0x11, 0x00


	//----- nvinfo : EIATTR_KPARAM_INFO
	.align		4
.L_9:
        /*0018*/ 	.byte	0x04, 0x17
        /*001a*/ 	.short	(.L_11 - .L_10)
.L_10:
        /*001c*/ 	.word	0x00000000
        /*0020*/ 	.short	0x0001
        /*0022*/ 	.short	0x0008
        /*0024*/ 	.byte	0x00, 0xf0, 0x11, 0x00


	//----- nvinfo : EIATTR_KPARAM_INFO
	.align		4
.L_11:
        /*0028*/ 	.byte	0x04, 0x17
        /*002a*/ 	.short	(.L_13 - .L_12)
.L_12:
        /*002c*/ 	.word	0x00000000
        /*0030*/ 	.short	0x0000
        /*0032*/ 	.short	0x0000
        /*0034*/ 	.byte	0x00, 0xf5, 0x21, 0x00


	//----- nvinfo : EIATTR_SPARSE_MMA_MASK
	.align		4
.L_13:
        /*0038*/ 	.byte	0x03, 0x50
        /*003a*/ 	.short	0x0000


	//----- nvinfo : EIATTR_MAXREG_COUNT
	.align		4
        /*003c*/ 	.byte	0x03, 0x1b
        /*003e*/ 	.short	0x00ff


	//----- nvinfo : EIATTR_MERCURY_ISA_VERSION
	.align		4
        /*0040*/ 	.byte	0x03, 0x5f
        /*0042*/ 	.short	0x0101


	//----- nvinfo : EIATTR_VRC_CTA_INIT_COUNT
	.align		4
        /*0044*/ 	.byte	0x02, 0x4a
	.zero		1
	.zero		1


	//----- nvinfo : EIATTR_EXIT_INSTR_OFFSETS
	.align		4
        /*0048*/ 	.byte	0x04, 0x1c
        /*004a*/ 	.short	(.L_15 - .L_14)


	//   ....[0]....
.L_14:
        /*004c*/ 	.word	0x00000070


	//   ....[1]....
        /*0050*/ 	.word	0x000000f0


	//----- nvinfo : EIATTR_CBANK_PARAM_SIZE
	.align		4
.L_15:
        /*0054*/ 	.byte	0x03, 0x19
        /*0056*/ 	.short	0x0010


	//----- nvinfo : EIATTR_PARAM_CBANK
	.align		4
        /*0058*/ 	.byte	0x04, 0x0a
        /*005a*/ 	.short	(.L_17 - .L_16)
	.align		4
.L_16:
        /*005c*/ 	.word	index@(.nv.constant0._Z14hybridGPuEulerPffi)
        /*0060*/ 	.short	0x0380
        /*0062*/ 	.short	0x0010


	//----- nvinfo : EIATTR_SW_WAR
	.align		4
.L_17:
        /*0064*/ 	.byte	0x04, 0x36
        /*0066*/ 	.short	(.L_19 - .L_18)
.L_18:
        /*0068*/ 	.word	0x00000008
.L_19:


//--------------------- .nv.callgraph             --------------------------
	.section	.nv.callgraph,"",@"SHT_CUDA_CALLGRAPH"
	.align	4
	.sectionentsize	8
	.align		4
        /*0000*/ 	.word	0x00000000
	.align		4
        /*0004*/ 	.word	0xffffffff
	.align		4
        /*0008*/ 	.word	0x00000000
	.align		4
        /*000c*/ 	.word	0xfffffffe
	.align		4
        /*0010*/ 	.word	0x00000000
	.align		4
        /*0014*/ 	.word	0xfffffffd
	.align		4
        /*0018*/ 	.word	0x00000000
	.align		4
        /*001c*/ 	.word	0xfffffffc


//--------------------- .text._Z14hybridGPuEulerPffi --------------------------
	.section	.text._Z14hybridGPuEulerPffi,"ax",@progbits
	.align	128
        .global         _Z14hybridGPuEulerPffi
        .type           _Z14hybridGPuEulerPffi,@function
        .size           _Z14hybridGPuEulerPffi,(.L_x_1 - _Z14hybridGPuEulerPffi)
        .other          _Z14hybridGPuEulerPffi,@"STO_CUDA_ENTRY STV_DEFAULT"
_Z14hybridGPuEulerPffi:
.text._Z14hybridGPuEulerPffi:
[----:B------:R-:W-:Y:S01]  /*0000*/  LDC R1, c[0x0][0x37c] ;  /* 0x0000df00ff017b82 */ /* 0x000fe20000000800 */
[----:B------:R-:W0:Y:S01]  /*0010*/  S2R R5, SR_TID.X ;  /* 0x0000000000057919 */ /* 0x000e220000002100 */
[----:B------:R-:W0:Y:S01]  /*0020*/  LDCU UR4, c[0x0][0x360] ;  /* 0x00006c00ff0477ac */ /* 0x000e220008000800 */
[----:B------:R-:W0:Y:S01]  /*0030*/  S2R R0, SR_CTAID.X ;  /* 0x0000000000007919 */ /* 0x000e220000002500 */
[----:B------:R-:W1:Y:S01]  /*0040*/  LDCU UR5, c[0x0][0x38c] ;  /* 0x00007180ff0577ac */ /* 0x000e620008000800 */
[----:B0-----:R-:W-:-:S05]  /*0050*/  IMAD R5, R0, UR4, R5 ;  /* 0x0000000400057c24 */ /* 0x001fca000f8e0205 */
[----:B-1----:R-:W-:-:S13]  /*0060*/  ISETP.GE.AND P0, PT, R5, UR5, PT ;  /* 0x0000000505007c0c */ /* 0x002fda000bf06270 */
[----:B------:R-:W-:Y:S05]  /*0070*/  @P0 EXIT ;  /* 0x000000000000094d */ /* 0x000fea0003800000 */
[----:B------:R-:W0:Y:S01]  /*0080*/  LDC.64 R2, c[0x0][0x380] ;  /* 0x0000e000ff027b82 */ /* 0x000e220000000a00 */
[----:B------:R-:W1:Y:S01]  /*0090*/  LDCU.64 UR4, c[0x0][0x358] ;  /* 0x00006b00ff0477ac */ /* 0x000e620008000a00 */
[----:B------:R-:W2:Y:S01]  /*00a0*/  LDCU UR6, c[0x0][0x388] ;  /* 0x00007100ff0677ac */ /* 0x000ea20008000800 */
[----:B0-----:R-:W-:-:S05]  /*00b0*/  IMAD.WIDE R2, R5, 0x4, R2 ;  /* 0x0000000405027825 */ /* 0x001fca00078e0202 */
[----:B-1----:R-:W2:Y:S02]  /*00c0*/  LDG.E R0, desc[UR4][R2.64] ;  /* 0x0000000402007981 */ /* 0x002ea4000c1e1900 */
[----:B--2---:R-:W-:-:S05]  /*00d0*/  FADD R5, R0, UR6 ;  /* 0x0000000600057e21 */ /* 0x004fca0008000000 */
[----:B------:R-:W-:Y:S01]  /*00e0*/  STG.E desc[UR4][R2.64], R5 ;  /* 0x0000000502007986 */ /* 0x000fe2000c101904 */
[----:B------:R-:W-:Y:S05]  /*00f0*/  EXIT ;  /* 0x000000000000794d */ /* 0x000fea0003800000 */
.L_x_0:
[----:B------:R-:W-:-:S00]  /*0100*/  BRA `(.L_x_0) ;  /* 0xfffffffc00fc7947 */ /* 0x000fc0000383ffff */
[----:B------:R-:W-:-:S00]  /*0110*/  NOP ;  /* 0x0000000000007918 */ /* 0x000fc00000000000 */
        /* <DEDUP_REMOVED lines=14> */
.L_x_1:


//--------------------- .nv.shared.reserved.0     --------------------------
	.section	.nv.shared.reserved.0,"aw",@nobits
	.weak		__nv_reservedSMEM_offset_0_alias
	.size		__nv_reservedSMEM_offset_0_alias, 0, 64
	.other		__nv_reservedSMEM_offset_0_alias,@"STO_CUDA_RESERVED_SHARED STV_DEFAULT"
__nv_reservedSMEM_offset_0_alias:
	.zero		0
	.zero		64


//--------------------- .nv.constant0._Z14hybridGPuEulerPffi --------------------------
	.section	.nv.constant0._Z14hybridGPuEulerPffi,"a",@progbits
	.sectionflags	@""
	.align	4
.nv.constant0._Z14hybridGPuEulerPffi:
	.zero		912


//--------------------- SYMBOLS --------------------------

	.type		.nv.reservedSmem.offset0,@object
	.size		.nv.reservedSmem.offset0,0x4
